//
// Generated by NVIDIA NVVM Compiler
//
// Compiler Build ID: CL-36424714
// Cuda compilation tools, release 13.0, V13.0.88
// Based on NVVM 20.0.0
//

.version 9.0
.target sm_100
.address_size 64

	// .globl	_Z6vecAddPiS_S_

.visible .entry _Z6vecAddPiS_S_(
	.param .u64 .ptr .align 1 _Z6vecAddPiS_S__param_0,
	.param .u64 .ptr .align 1 _Z6vecAddPiS_S__param_1,
	.param .u64 .ptr .align 1 _Z6vecAddPiS_S__param_2
)
{
	.reg .pred 	%p<2>;
	.reg .b32 	%r<20>;
	.reg .b64 	%rd<11>;

	ld.param.u64 	%rd1, [_Z6vecAddPiS_S__param_0];
	ld.param.u64 	%rd2, [_Z6vecAddPiS_S__param_1];
	ld.param.u64 	%rd3, [_Z6vecAddPiS_S__param_2];
	mov.u32 	%r2, %ctaid.z;
	mov.u32 	%r3, %nctaid.y;
	mov.u32 	%r4, %nctaid.x;
	mov.u32 	%r5, %ctaid.y;
	mov.u32 	%r6, %ctaid.x;
	mad.lo.s32 	%r7, %r2, %r3, %r5;
	mad.lo.s32 	%r8, %r7, %r4, %r6;
	mov.u32 	%r9, %tid.z;
	mov.u32 	%r10, %ntid.y;
	mov.u32 	%r11, %ntid.x;
	mov.u32 	%r12, %tid.y;
	mov.u32 	%r13, %tid.x;
	mov.u32 	%r14, %ntid.z;
	mad.lo.s32 	%r15, %r8, %r14, %r9;
	mad.lo.s32 	%r16, %r15, %r10, %r12;
	mad.lo.s32 	%r1, %r16, %r11, %r13;
	setp.gt.s32 	%p1, %r1, 1023;
	@%p1 bra 	$L__BB0_2;
	cvta.to.global.u64 	%rd4, %rd1;
	cvta.to.global.u64 	%rd5, %rd2;
	cvta.to.global.u64 	%rd6, %rd3;
	mul.wide.s32 	%rd7, %r1, 4;
	add.s64 	%rd8, %rd4, %rd7;
	ld.global.u32 	%r17, [%rd8];
	add.s64 	%rd9, %rd5, %rd7;
	ld.global.u32 	%r18, [%rd9];
	add.s32 	%r19, %r18, %r17;
	add.s64 	%rd10, %rd6, %rd7;
	st.global.u32 	[%rd10], %r19;
$L__BB0_2:
	ret;

}


// ===== COMPILED SASS (sm_100) =====

	.target	sm_100

	.elftype	@"ET_EXEC"


//--------------------- .note.nv.tkinfo           --------------------------
	.section	.note.nv.tkinfo,"",@"SHT_NOTE"
	.sectionflags	@"SHF_NOTE_NV_TKINFO"
	.tkinfo
        /*0018*/ 	.word	0x00000002
        /*0030*/ 	.string	""
        /*0030*/ 	.string	"ptxas"
        /*0030*/ 	.string	"Cuda compilation tools, release 13.0, V13.0.88"
        /*0030*/ 	.string	"Build cuda_13.0.r13.0/compiler.36424714_0"
        /*0030*/ 	.string	"-arch sm_100 -m 64 "



//--------------------- .note.nv.cuinfo           --------------------------
	.section	.note.nv.cuinfo,"",@"SHT_NOTE"
	.sectionflags	@"SHF_NOTE_NV_CUINFO"
        /*0018*/ 	.short	0x0002
        /*001a*/ 	.short	0x0064
        /*001c*/ 	.short	0x0082
	.zero		2


//--------------------- .nv.info                  --------------------------
	.section	.nv.info,"",@"SHT_CUDA_INFO"
	.align	4


	//----- nvinfo : EIATTR_REGCOUNT
	.align		4
        /*0000*/ 	.byte	0x04, 0x2f
        /*0002*/ 	.short	(.L_1 - .L_0)
	.align		4
.L_0:
        /*0004*/ 	.word	index@(_Z6vecAddPiS_S_)
        /*0008*/ 	.word	0x0000000c


	//----- nvinfo : EIATTR_FRAME_SIZE
	.align		4
.L_1:
        /*000c*/ 	.byte	0x04, 0x11
        /*000e*/ 	.short	(.L_3 - .L_2)
	.align		4
.L_2:
        /*0010*/ 	.word	index@(_Z6vecAddPiS_S_)
        /*0014*/ 	.word	0x00000000


	//----- nvinfo : EIATTR_MIN_STACK_SIZE
	.align		4
.L_3:
        /*0018*/ 	.byte	0x04, 0x12
        /*001a*/ 	.short	(.L_5 - .L_4)
	.align		4
.L_4:
        /*001c*/ 	.word	index@(_Z6vecAddPiS_S_)
        /*0020*/ 	.word	0x00000000
.L_5:


//--------------------- .nv.compat                --------------------------
	.section	.nv.compat,"",@"SHT_CUDA_COMPAT_INFO"
	.align	4
        /*0000*/ 	.byte	0x02, 0x09, 0x00, 0x00, 0x02, 0x02, 0x01, 0x00, 0x02, 0x05, 0x05, 0x00, 0x03, 0x07, 0x01, 0x01
        /*0010*/ 	.byte	0x02, 0x03, 0x00, 0x00, 0x02, 0x06, 0x01, 0x00, 0x04, 0x0b, 0x08, 0x00, 0x09, 0x00, 0x00, 0x00
        /*0020*/ 	.byte	0x00, 0x00, 0x00, 0x00


//--------------------- .nv.info._Z6vecAddPiS_S_  --------------------------
	.section	.nv.info._Z6vecAddPiS_S_,"",@"SHT_CUDA_INFO"
	.sectionflags	@""
	.align	4


	//----- nvinfo : EIATTR_CUDA_API_VERSION
	.align		4
        /*0000*/ 	.byte	0x04, 0x37
        /*0002*/ 	.short	(.L_7 - .L_6)
.L_6:
        /*0004*/ 	.word	0x00000082


	//----- nvinfo : EIATTR_KPARAM_INFO
	.align		4
.L_7:
        /*0008*/ 	.byte	0x04, 0x17
        /*000a*/ 	.short	(.L_9 - .L_8)
.L_8:
        /*000c*/ 	.word	0x00000000
        /*0010*/ 	.short	0x0002
        /*0012*/ 	.short	0x0010
        /*0014*/ 	.byte	0x00, 0xf5, 0x21, 0x00


	//----- nvinfo : EIATTR_KPARAM_INFO
	.align		4
.L_9:
        /*0018*/ 	.byte	0x04, 0x17
        /*001a*/ 	.short	(.L_11 - .L_10)
.L_10:
        /*001c*/ 	.word	0x00000000
        /*0020*/ 	.short	0x0001
        /*0022*/ 	.short	0x0008
        /*0024*/ 	.byte	0x00, 0xf5, 0x21, 0x00


	//----- nvinfo : EIATTR_KPARAM_INFO
	.align		4
.L_11:
        /*0028*/ 	.byte	0x04, 0x17
        /*002a*/ 	.short	(.L_13 - .L_12)
.L_12:
        /*002c*/ 	.word	0x00000000
        /*0030*/ 	.short	0x0000
        /*0032*/ 	.short	0x0000
        /*0034*/ 	.byte	0x00, 0xf5, 0x21, 0x00


	//----- nvinfo : EIATTR_SPARSE_MMA_MASK
	.align		4
.L_13:
        /*0038*/ 	.byte	0x03, 0x50
        /*003a*/ 	.short	0x0000


	//----- nvinfo : EIATTR_MAXREG_COUNT
	.align		4
        /*003c*/ 	.byte	0x03, 0x1b
        /*003e*/ 	.short	0x00ff


	//----- nvinfo : EIATTR_MERCURY_ISA_VERSION
	.align		4
        /*0040*/ 	.byte	0x03, 0x5f
        /*0042*/ 	.short	0x0101


	//----- nvinfo : EIATTR_VRC_CTA_INIT_COUNT
	.align		4
        /*0044*/ 	.byte	0x02, 0x4a
	.zero		1
	.zero		1


	//----- nvinfo : EIATTR_EXIT_INSTR_OFFSETS
	.align		4
        /*0048*/ 	.byte	0x04, 0x1c
        /*004a*/ 	.short	(.L_15 - .L_14)


	//   ....[0]....
.L_14:
        /*004c*/ 	.word	0x00000120


	//   ....[1]....
        /*0050*/ 	.word	0x000001e0


	//----- nvinfo : EIATTR_CBANK_PARAM_SIZE
	.align		4
.L_15:
        /*0054*/ 	.byte	0x03, 0x19
        /*0056*/ 	.short	0x0018


	//----- nvinfo : EIATTR_PARAM_CBANK
	.align		4
        /*0058*/ 	.byte	0x04, 0x0a
        /*005a*/ 	.short	(.L_17 - .L_16)
	.align		4
.L_16:
        /*005c*/ 	.word	index@(.nv.constant0._Z6vecAddPiS_S_)
        /*0060*/ 	.short	0x0380
        /*0062*/ 	.short	0x0018


	//----- nvinfo : EIATTR_SW_WAR
	.align		4
.L_17:
        /*0064*/ 	.byte	0x04, 0x36
        /*0066*/ 	.short	(.L_19 - .L_18)
.L_18:
        /*0068*/ 	.word	0x00000008
.L_19:


//--------------------- .nv.callgraph             --------------------------
	.section	.nv.callgraph,"",@"SHT_CUDA_CALLGRAPH"
	.align	4
	.sectionentsize	8
	.align		4
        /*0000*/ 	.word	0x00000000
	.align		4
        /*0004*/ 	.word	0xffffffff
	.align		4
        /*0008*/ 	.word	0x00000000
	.align		4
        /*000c*/ 	.word	0xfffffffe
	.align		4
        /*0010*/ 	.word	0x00000000
	.align		4
        /*0014*/ 	.word	0xfffffffd
	.align		4
        /*0018*/ 	.word	0x00000000
	.align		4
        /*001c*/ 	.word	0xfffffffc


//--------------------- .text._Z6vecAddPiS_S_     --------------------------
	.section	.text._Z6vecAddPiS_S_,"ax",@progbits
	.align	128
        .global         _Z6vecAddPiS_S_
        .type           _Z6vecAddPiS_S_,@function
        .size           _Z6vecAddPiS_S_,(.L_x_1 - _Z6vecAddPiS_S_)
        .other          _Z6vecAddPiS_S_,@"STO_CUDA_ENTRY STV_DEFAULT"
_Z6vecAddPiS_S_:
.text._Z6vecAddPiS_S_:
[----:B------:R-:W-:Y:S08]  /*0000*/  LDC R1, c[0x0][0x37c] ;  /* 0x0000df00ff017b82 */ /* 0x000ff00000000800 */
[----:B------:R-:W-:Y:S01]  /*0010*/  S2UR UR4, SR_CTAID.Z ;  /* 0x00000000000479c3 */ /* 0x000fe20000002700 */
[----:B------:R-:W0:Y:S01]  /*0020*/  S2R R0, SR_TID.Z ;  /* 0x0000000000007919 */ /* 0x000e220000002300 */
[----:B------:R-:W1:Y:S01]  /*0030*/  LDCU UR5, c[0x0][0x374] ;  /* 0x00006e80ff0577ac */ /* 0x000e620008000800 */
[----:B------:R-:W2:Y:S01]  /*0040*/  S2R R3, SR_TID.Y ;  /* 0x0000000000037919 */ /* 0x000ea20000002200 */
[----:B------:R-:W3:Y:S04]  /*0050*/  LDCU UR6, c[0x0][0x370] ;  /* 0x00006e00ff0677ac */ /* 0x000ee80008000800 */
[----:B------:R-:W1:Y:S01]  /*0060*/  S2UR UR7, SR_CTAID.Y ;  /* 0x00000000000779c3 */ /* 0x000e620000002600 */
[----:B------:R-:W4:Y:S01]  /*0070*/  S2R R9, SR_TID.X ;  /* 0x0000000000097919 */ /* 0x000f220000002100 */
[----:B------:R-:W2:Y:S01]  /*0080*/  LDCU UR9, c[0x0][0x364] ;  /* 0x00006c80ff0977ac */ /* 0x000ea20008000800 */
[----:B------:R-:W4:Y:S05]  /*0090*/  LDCU UR10, c[0x0][0x360] ;  /* 0x00006c00ff0a77ac */ /* 0x000f2a0008000800 */
[----:B------:R-:W3:Y:S08]  /*00a0*/  S2UR UR8, SR_CTAID.X ;  /* 0x00000000000879c3 */ /* 0x000ef00000002500 */
[----:B------:R-:W0:Y:S01]  /*00b0*/  LDC R5, c[0x0][0x368] ;  /* 0x0000da00ff057b82 */ /* 0x000e220000000800 */
[----:B-1----:R-:W-:-:S04]  /*00c0*/  UIMAD UR4, UR4, UR5, UR7 ;  /* 0x00000005040472a4 */ /* 0x002fc8000f8e0207 */
[----:B---3--:R-:W-:-:S06]  /*00d0*/  UIMAD UR4, UR4, UR6, UR8 ;  /* 0x00000006040472a4 */ /* 0x008fcc000f8e0208 */
[----:B0-----:R-:W-:-:S04]  /*00e0*/  IMAD R0, R5, UR4, R0 ;  /* 0x0000000405007c24 */ /* 0x001fc8000f8e0200 */
[----:B--2---:R-:W-:-:S04]  /*00f0*/  IMAD R0, R0, UR9, R3 ;  /* 0x0000000900007c24 */ /* 0x004fc8000f8e0203 */
[----:B----4-:R-:W-:-:S05]  /*0100*/  IMAD R9, R0, UR10, R9 ;  /* 0x0000000a00097c24 */ /* 0x010fca000f8e0209 */
[----:B------:R-:W-:-:S13]  /*0110*/  ISETP.GT.AND P0, PT, R9, 0x3ff, PT ;  /* 0x000003ff0900780c */ /* 0x000fda0003f04270 */
[----:B------:R-:W-:Y:S05]  /*0120*/  @P0 EXIT ;  /* 0x000000000000094d */ /* 0x000fea0003800000 */
[----:B------:R-:W0:Y:S01]  /*0130*/  LDC.64 R2, c[0x0][0x380] ;  /* 0x0000e000ff027b82 */ /* 0x000e220000000a00 */
[----:B------:R-:W1:Y:S07]  /*0140*/  LDCU.64 UR4, c[0x0][0x358] ;  /* 0x00006b00ff0477ac */ /* 0x000e6e0008000a00 */
[----:B------:R-:W2:Y:S08]  /*0150*/  LDC.64 R4, c[0x0][0x388] ;  /* 0x0000e200ff047b82 */ /* 0x000eb00000000a00 */
[----:B------:R-:W3:Y:S01]  /*0160*/  LDC.64 R6, c[0x0][0x390] ;  /* 0x0000e400ff067b82 */ /* 0x000ee20000000a00 */
[----:B0-----:R-:W-:-:S06]  /*0170*/  IMAD.WIDE R2, R9, 0x4, R2 ;  /* 0x0000000409027825 */ /* 0x001fcc00078e0202 */
[----:B-1----:R-:W4:Y:S01]  /*0180*/  LDG.E R2, desc[UR4][R2.64] ;  /* 0x0000000402027981 */ /* 0x002f22000c1e1900 */
[----:B--2---:R-:W-:-:S06]  /*0190*/  IMAD.WIDE R4, R9, 0x4, R4 ;  /* 0x0000000409047825 */ /* 0x004fcc00078e0204 */
[----:B------:R-:W4:Y:S01]  /*01a0*/  LDG.E R5, desc[UR4][R4.64] ;  /* 0x0000000404057981 */ /* 0x000f22000c1e1900 */
[----:B---3--:R-:W-:Y:S01]  /*01b0*/  IMAD.WIDE R6, R9, 0x4, R6 ;  /* 0x0000000409067825 */ /* 0x008fe200078e0206 */
[----:B----4-:R-:W-:-:S05]  /*01c0*/  IADD3 R9, PT, PT, R2, R5, RZ ;  /* 0x0000000502097210 */ /* 0x010fca0007ffe0ff */
[----:B------:R-:W-:Y:S01]  /*01d0*/  STG.E desc[UR4][R6.64], R9 ;  /* 0x0000000906007986 */ /* 0x000fe2000c101904 */
[----:B------:R-:W-:Y:S05]  /*01e0*/  EXIT ;  /* 0x000000000000794d */ /* 0x000fea0003800000 */
.L_x_0:
[----:B------:R-:W-:-:S00]  /*01f0*/  BRA `(.L_x_0) ;  /* 0xfffffffc00fc7947 */ /* 0x000fc0000383ffff */
[----:B------:R-:W-:-:S00]  /*0200*/  NOP ;  /* 0x0000000000007918 */ /* 0x000fc00000000000 */
[----:B------:R-:W-:-:S00]  /*0210*/  NOP ;  /* 0x0000000000007918 */ /* 0x000fc00000000000 */
[----:B------:R-:W-:-:S00]  /*0220*/  NOP ;  /* 0x0000000000007918 */ /* 0x000fc00000000000 */
[----:B------:R-:W-:-:S00]  /*0230*/  NOP ;  /* 0x0000000000007918 */ /* 0x000fc00000000000 */
[----:B------:R-:W-:-:S00]  /*0240*/  NOP ;  /* 0x0000000000007918 */ /* 0x000fc00000000000 */
[----:B------:R-:W-:-:S00]  /*0250*/  NOP ;  /* 0x0000000000007918 */ /* 0x000fc00000000000 */
[----:B------:R-:W-:-:S00]  /*0260*/  NOP ;  /* 0x0000000000007918 */ /* 0x000fc00000000000 */
[----:B------:R-:W-:-:S00]  /*0270*/  NOP ;  /* 0x0000000000007918 */ /* 0x000fc00000000000 */
.L_x_1:


//--------------------- .nv.shared.reserved.0     --------------------------
	.section	.nv.shared.reserved.0,"aw",@nobits
	.weak		__nv_reservedSMEM_offset_0_alias
	.size		__nv_reservedSMEM_offset_0_alias, 0, 64
	.other		__nv_reservedSMEM_offset_0_alias,@"STO_CUDA_RESERVED_SHARED STV_DEFAULT"
__nv_reservedSMEM_offset_0_alias:
	.zero		0
	.zero		64


//--------------------- .nv.constant0._Z6vecAddPiS_S_ --------------------------
	.section	.nv.constant0._Z6vecAddPiS_S_,"a",@progbits
	.sectionflags	@""
	.align	4
.nv.constant0._Z6vecAddPiS_S_:
	.zero		920


//--------------------- SYMBOLS --------------------------

	.type		.nv.reservedSmem.offset0,@object
	.size		.nv.reservedSmem.offset0,0x4
